//
// Generated by NVIDIA NVVM Compiler
//
// Compiler Build ID: CL-36424714
// Cuda compilation tools, release 13.0, V13.0.88
// Based on NVVM 20.0.0
//

.version 9.0
.target sm_100
.address_size 64

	// .globl	_Z19BitonicSortParallelPiiiii
.extern .func  (.param .b32 func_retval0) vprintf
(
	.param .b64 vprintf_param_0,
	.param .b64 vprintf_param_1
)
;
.func  (.param .b64 func_retval0) __internal_accurate_pow
(
	.param .b64 __internal_accurate_pow_param_0
)
;
.global .align 1 .b8 $str[11] = {105, 58, 37, 100, 32, 106, 58, 37, 100, 10};

.visible .entry _Z19BitonicSortParallelPiiiii(
	.param .u64 .ptr .align 1 _Z19BitonicSortParallelPiiiii_param_0,
	.param .u32 _Z19BitonicSortParallelPiiiii_param_1,
	.param .u32 _Z19BitonicSortParallelPiiiii_param_2,
	.param .u32 _Z19BitonicSortParallelPiiiii_param_3,
	.param .u32 _Z19BitonicSortParallelPiiiii_param_4
)
{
	.reg .pred 	%p<14>;
	.reg .b32 	%r<37>;
	.reg .b64 	%rd<20>;
	.reg .b64 	%fd<23>;

	ld.param.u64 	%rd6, [_Z19BitonicSortParallelPiiiii_param_0];
	ld.param.u32 	%r8, [_Z19BitonicSortParallelPiiiii_param_1];
	ld.param.u32 	%r9, [_Z19BitonicSortParallelPiiiii_param_2];
	ld.param.u32 	%r11, [_Z19BitonicSortParallelPiiiii_param_3];
	ld.param.u32 	%r10, [_Z19BitonicSortParallelPiiiii_param_4];
	cvta.to.global.u64 	%rd1, %rd6;
	mov.u32 	%r12, %ctaid.x;
	mov.u32 	%r13, %ntid.x;
	mov.u32 	%r14, %tid.x;
	mad.lo.s32 	%r1, %r12, %r13, %r14;
	setp.ge.s32 	%p1, %r1, %r11;
	@%p1 bra 	$L__BB0_7;
	sub.s32 	%r15, %r8, %r9;
	cvt.rn.f64.s32 	%fd1, %r15;
	mov.f64 	%fd2, 0d4000000000000000;
	{
	.reg .b32 %temp; 
	mov.b64 	{%temp, %r2}, %fd2;
	}
	{
	.reg .b32 %temp; 
	mov.b64 	{%temp, %r16}, %fd1;
	}
	shr.u32 	%r17, %r16, 20;
	and.b32  	%r18, %r17, 2047;
	add.s32 	%r19, %r18, -1012;
	mov.b64 	%rd7, %fd1;
	shl.b64 	%rd8, %rd7, %r19;
	setp.eq.s64 	%p2, %rd8, -9223372036854775808;
	{ // callseq 0, 0
	.param .b64 param0;
	st.param.f64 	[param0], %fd1;
	.param .b64 retval0;
	call.uni (retval0), 
	__internal_accurate_pow, 
	(
	param0
	);
	ld.param.f64 	%fd3, [retval0];
	} // callseq 0
	setp.lt.s32 	%p3, %r2, 0;
	neg.f64 	%fd5, %fd3;
	selp.f64 	%fd6, %fd5, %fd3, %p2;
	selp.f64 	%fd7, %fd6, %fd3, %p3;
	setp.eq.s32 	%p4, %r15, 0;
	selp.f64 	%fd8, 0d3FF0000000000000, %fd7, %p4;
	cvt.rzi.s32.f64 	%r3, %fd8;
	add.s32 	%r20, %r15, 1;
	setp.eq.s32 	%p5, %r20, 0;
	cvt.rn.f64.s32 	%fd9, %r20;
	{
	.reg .b32 %temp; 
	mov.b64 	{%temp, %r21}, %fd9;
	}
	shr.u32 	%r22, %r21, 20;
	and.b32  	%r23, %r22, 2047;
	add.s32 	%r24, %r23, -1012;
	mov.b64 	%rd10, %fd9;
	shl.b64 	%rd11, %rd10, %r24;
	setp.eq.s64 	%p6, %rd11, -9223372036854775808;
	{ // callseq 1, 0
	.param .b64 param0;
	st.param.f64 	[param0], %fd9;
	.param .b64 retval0;
	call.uni (retval0), 
	__internal_accurate_pow, 
	(
	param0
	);
	ld.param.f64 	%fd10, [retval0];
	} // callseq 1
	neg.f64 	%fd12, %fd10;
	selp.f64 	%fd13, %fd12, %fd10, %p6;
	selp.f64 	%fd14, %fd13, %fd10, %p3;
	selp.f64 	%fd15, 0d3FF0000000000000, %fd14, %p5;
	cvt.rzi.s32.f64 	%r25, %fd15;
	rem.s32 	%r26, %r1, %r25;
	setp.ge.s32 	%p7, %r26, %r3;
	@%p7 bra 	$L__BB0_7;
	setp.lt.s32 	%p8, %r2, 0;
	cvt.rn.f64.s32 	%fd16, %r8;
	{
	.reg .b32 %temp; 
	mov.b64 	{%temp, %r27}, %fd16;
	}
	shr.u32 	%r28, %r27, 20;
	and.b32  	%r29, %r28, 2047;
	add.s32 	%r30, %r29, -1012;
	mov.b64 	%rd13, %fd16;
	shl.b64 	%rd14, %rd13, %r30;
	setp.eq.s64 	%p9, %rd14, -9223372036854775808;
	{ // callseq 2, 0
	.param .b64 param0;
	st.param.f64 	[param0], %fd16;
	.param .b64 retval0;
	call.uni (retval0), 
	__internal_accurate_pow, 
	(
	param0
	);
	ld.param.f64 	%fd17, [retval0];
	} // callseq 2
	neg.f64 	%fd19, %fd17;
	selp.f64 	%fd20, %fd19, %fd17, %p9;
	selp.f64 	%fd21, %fd20, %fd17, %p8;
	setp.eq.s32 	%p10, %r8, 0;
	selp.f64 	%fd22, 0d3FF0000000000000, %fd21, %p10;
	cvt.rzi.s32.f64 	%r31, %fd22;
	div.s32 	%r32, %r1, %r31;
	shr.u32 	%r33, %r32, 31;
	add.s32 	%r34, %r32, %r33;
	and.b32  	%r35, %r34, -2;
	sub.s32 	%r36, %r32, %r35;
	setp.ne.s32 	%p11, %r36, %r10;
	@%p11 bra 	$L__BB0_5;
	mul.wide.s32 	%rd18, %r1, 4;
	add.s64 	%rd2, %rd1, %rd18;
	ld.global.u32 	%r4, [%rd2];
	mul.wide.s32 	%rd19, %r3, 4;
	add.s64 	%rd3, %rd2, %rd19;
	ld.global.u32 	%r5, [%rd3];
	setp.le.s32 	%p13, %r4, %r5;
	@%p13 bra 	$L__BB0_7;
	st.global.u32 	[%rd2], %r5;
	st.global.u32 	[%rd3], %r4;
	bra.uni 	$L__BB0_7;
$L__BB0_5:
	mul.wide.s32 	%rd16, %r1, 4;
	add.s64 	%rd4, %rd1, %rd16;
	ld.global.u32 	%r6, [%rd4];
	mul.wide.s32 	%rd17, %r3, 4;
	add.s64 	%rd5, %rd4, %rd17;
	ld.global.u32 	%r7, [%rd5];
	setp.ge.s32 	%p12, %r6, %r7;
	@%p12 bra 	$L__BB0_7;
	st.global.u32 	[%rd4], %r7;
	st.global.u32 	[%rd5], %r6;
$L__BB0_7:
	ret;

}
	// .globl	_Z6kernalii
.visible .entry _Z6kernalii(
	.param .u32 _Z6kernalii_param_0,
	.param .u32 _Z6kernalii_param_1
)
{
	.local .align 8 .b8 	__local_depot1[8];
	.reg .b64 	%SP;
	.reg .b64 	%SPL;
	.reg .b32 	%r<5>;
	.reg .b64 	%rd<5>;

	mov.u64 	%SPL, __local_depot1;
	cvta.local.u64 	%SP, %SPL;
	add.u64 	%rd1, %SP, 0;
	add.u64 	%rd2, %SPL, 0;
	mov.u32 	%r1, %ctaid.y;
	mov.u32 	%r2, %ctaid.x;
	st.local.v2.u32 	[%rd2], {%r1, %r2};
	mov.u64 	%rd3, $str;
	cvta.global.u64 	%rd4, %rd3;
	{ // callseq 3, 0
	.param .b64 param0;
	st.param.b64 	[param0], %rd4;
	.param .b64 param1;
	st.param.b64 	[param1], %rd1;
	.param .b32 retval0;
	call.uni (retval0), 
	vprintf, 
	(
	param0, 
	param1
	);
	ld.param.b32 	%r3, [retval0];
	} // callseq 3
	ret;

}
.func  (.param .b64 func_retval0) __internal_accurate_pow(
	.param .b64 __internal_accurate_pow_param_0
)
{
	.reg .pred 	%p<8>;
	.reg .b32 	%r<46>;
	.reg .b32 	%f<3>;
	.reg .b64 	%fd<109>;

	ld.param.f64 	%fd10, [__internal_accurate_pow_param_0];
	mov.f64 	%fd11, 0d4000000000000000;
	{
	.reg .b32 %temp; 
	mov.b64 	{%temp, %r8}, %fd11;
	}
	{
	.reg .b32 %temp; 
	mov.b64 	{%r9, %temp}, %fd11;
	}
	shr.u32 	%r10, %r8, 20;
	setp.lt.u32 	%p1, %r8, 1048576;
	mov.f64 	%fd12, 0d4360000000000000;
	{
	.reg .b32 %temp; 
	mov.b64 	{%temp, %r11}, %fd12;
	}
	{
	.reg .b32 %temp; 
	mov.b64 	{%r12, %temp}, %fd12;
	}
	shr.u32 	%r13, %r11, 20;
	add.s32 	%r14, %r13, -54;
	selp.b32 	%r15, %r12, %r9, %p1;
	selp.b32 	%r16, %r11, %r8, %p1;
	selp.b32 	%r1, %r14, %r10, %p1;
	add.s32 	%r45, %r1, -1023;
	and.b32  	%r17, %r16, -2146435073;
	or.b32  	%r18, %r17, 1072693248;
	mov.b64 	%fd107, {%r15, %r18};
	setp.lt.u32 	%p2, %r18, 1073127583;
	@%p2 bra 	$L__BB2_2;
	{
	.reg .b32 %temp; 
	mov.b64 	{%r19, %temp}, %fd107;
	}
	{
	.reg .b32 %temp; 
	mov.b64 	{%temp, %r20}, %fd107;
	}
	add.s32 	%r21, %r20, -1048576;
	mov.b64 	%fd107, {%r19, %r21};
	add.s32 	%r45, %r1, -1022;
$L__BB2_2:
	add.f64 	%fd13, %fd107, 0dBFF0000000000000;
	add.f64 	%fd14, %fd107, 0d3FF0000000000000;
	rcp.approx.ftz.f64 	%fd15, %fd14;
	neg.f64 	%fd16, %fd14;
	fma.rn.f64 	%fd17, %fd16, %fd15, 0d3FF0000000000000;
	fma.rn.f64 	%fd18, %fd17, %fd17, %fd17;
	fma.rn.f64 	%fd19, %fd18, %fd15, %fd15;
	mul.f64 	%fd20, %fd13, %fd19;
	fma.rn.f64 	%fd21, %fd13, %fd19, %fd20;
	mul.f64 	%fd22, %fd21, %fd21;
	fma.rn.f64 	%fd23, %fd22, 0d3EB0F5FF7D2CAFE2, 0d3ED0F5D241AD3B5A;
	fma.rn.f64 	%fd24, %fd23, %fd22, 0d3EF3B20A75488A3F;
	fma.rn.f64 	%fd25, %fd24, %fd22, 0d3F1745CDE4FAECD5;
	fma.rn.f64 	%fd26, %fd25, %fd22, 0d3F3C71C7258A578B;
	fma.rn.f64 	%fd27, %fd26, %fd22, 0d3F6249249242B910;
	fma.rn.f64 	%fd28, %fd27, %fd22, 0d3F89999999999DFB;
	sub.f64 	%fd29, %fd13, %fd21;
	add.f64 	%fd30, %fd29, %fd29;
	neg.f64 	%fd31, %fd21;
	fma.rn.f64 	%fd32, %fd31, %fd13, %fd30;
	mul.f64 	%fd33, %fd19, %fd32;
	fma.rn.f64 	%fd34, %fd22, %fd28, 0d3FB5555555555555;
	mov.f64 	%fd35, 0d3FB5555555555555;
	sub.f64 	%fd36, %fd35, %fd34;
	fma.rn.f64 	%fd37, %fd22, %fd28, %fd36;
	add.f64 	%fd38, %fd37, 0dBC46A4CB00B9E7B0;
	add.f64 	%fd39, %fd34, %fd38;
	sub.f64 	%fd40, %fd34, %fd39;
	add.f64 	%fd41, %fd38, %fd40;
	mul.rn.f64 	%fd42, %fd21, %fd21;
	neg.f64 	%fd43, %fd42;
	fma.rn.f64 	%fd44, %fd21, %fd21, %fd43;
	{
	.reg .b32 %temp; 
	mov.b64 	{%r22, %temp}, %fd33;
	}
	{
	.reg .b32 %temp; 
	mov.b64 	{%temp, %r23}, %fd33;
	}
	add.s32 	%r24, %r23, 1048576;
	mov.b64 	%fd45, {%r22, %r24};
	fma.rn.f64 	%fd46, %fd21, %fd45, %fd44;
	mul.rn.f64 	%fd47, %fd42, %fd21;
	neg.f64 	%fd48, %fd47;
	fma.rn.f64 	%fd49, %fd42, %fd21, %fd48;
	fma.rn.f64 	%fd50, %fd42, %fd33, %fd49;
	fma.rn.f64 	%fd51, %fd46, %fd21, %fd50;
	mul.rn.f64 	%fd52, %fd39, %fd47;
	neg.f64 	%fd53, %fd52;
	fma.rn.f64 	%fd54, %fd39, %fd47, %fd53;
	fma.rn.f64 	%fd55, %fd39, %fd51, %fd54;
	fma.rn.f64 	%fd56, %fd41, %fd47, %fd55;
	add.f64 	%fd57, %fd52, %fd56;
	sub.f64 	%fd58, %fd52, %fd57;
	add.f64 	%fd59, %fd56, %fd58;
	add.f64 	%fd60, %fd21, %fd57;
	sub.f64 	%fd61, %fd21, %fd60;
	add.f64 	%fd62, %fd57, %fd61;
	add.f64 	%fd63, %fd59, %fd62;
	add.f64 	%fd64, %fd33, %fd63;
	add.f64 	%fd65, %fd60, %fd64;
	sub.f64 	%fd66, %fd60, %fd65;
	add.f64 	%fd67, %fd64, %fd66;
	xor.b32  	%r25, %r45, -2147483648;
	mov.b32 	%r26, 1127219200;
	mov.b64 	%fd68, {%r25, %r26};
	mov.b32 	%r27, -2147483648;
	mov.b64 	%fd69, {%r27, %r26};
	sub.f64 	%fd70, %fd68, %fd69;
	fma.rn.f64 	%fd71, %fd70, 0d3FE62E42FEFA39EF, %fd65;
	fma.rn.f64 	%fd72, %fd70, 0dBFE62E42FEFA39EF, %fd71;
	sub.f64 	%fd73, %fd72, %fd65;
	sub.f64 	%fd74, %fd67, %fd73;
	fma.rn.f64 	%fd75, %fd70, 0d3C7ABC9E3B39803F, %fd74;
	add.f64 	%fd76, %fd71, %fd75;
	sub.f64 	%fd77, %fd71, %fd76;
	add.f64 	%fd78, %fd75, %fd77;
	{
	.reg .b32 %temp; 
	mov.b64 	{%temp, %r28}, %fd10;
	}
	{
	.reg .b32 %temp; 
	mov.b64 	{%r29, %temp}, %fd10;
	}
	shl.b32 	%r30, %r28, 1;
	setp.gt.u32 	%p3, %r30, -33554433;
	and.b32  	%r31, %r28, -15728641;
	selp.b32 	%r32, %r31, %r28, %p3;
	mov.b64 	%fd79, {%r29, %r32};
	mul.rn.f64 	%fd80, %fd76, %fd79;
	neg.f64 	%fd81, %fd80;
	fma.rn.f64 	%fd82, %fd76, %fd79, %fd81;
	fma.rn.f64 	%fd83, %fd78, %fd79, %fd82;
	add.f64 	%fd4, %fd80, %fd83;
	sub.f64 	%fd84, %fd80, %fd4;
	add.f64 	%fd5, %fd83, %fd84;
	fma.rn.f64 	%fd85, %fd4, 0d3FF71547652B82FE, 0d4338000000000000;
	{
	.reg .b32 %temp; 
	mov.b64 	{%r5, %temp}, %fd85;
	}
	mov.f64 	%fd86, 0dC338000000000000;
	add.rn.f64 	%fd87, %fd85, %fd86;
	fma.rn.f64 	%fd88, %fd87, 0dBFE62E42FEFA39EF, %fd4;
	fma.rn.f64 	%fd89, %fd87, 0dBC7ABC9E3B39803F, %fd88;
	fma.rn.f64 	%fd90, %fd89, 0d3E5ADE1569CE2BDF, 0d3E928AF3FCA213EA;
	fma.rn.f64 	%fd91, %fd90, %fd89, 0d3EC71DEE62401315;
	fma.rn.f64 	%fd92, %fd91, %fd89, 0d3EFA01997C89EB71;
	fma.rn.f64 	%fd93, %fd92, %fd89, 0d3F2A01A014761F65;
	fma.rn.f64 	%fd94, %fd93, %fd89, 0d3F56C16C1852B7AF;
	fma.rn.f64 	%fd95, %fd94, %fd89, 0d3F81111111122322;
	fma.rn.f64 	%fd96, %fd95, %fd89, 0d3FA55555555502A1;
	fma.rn.f64 	%fd97, %fd96, %fd89, 0d3FC5555555555511;
	fma.rn.f64 	%fd98, %fd97, %fd89, 0d3FE000000000000B;
	fma.rn.f64 	%fd99, %fd98, %fd89, 0d3FF0000000000000;
	fma.rn.f64 	%fd100, %fd99, %fd89, 0d3FF0000000000000;
	{
	.reg .b32 %temp; 
	mov.b64 	{%r6, %temp}, %fd100;
	}
	{
	.reg .b32 %temp; 
	mov.b64 	{%temp, %r7}, %fd100;
	}
	shl.b32 	%r33, %r5, 20;
	add.s32 	%r34, %r33, %r7;
	mov.b64 	%fd108, {%r6, %r34};
	{
	.reg .b32 %temp; 
	mov.b64 	{%temp, %r35}, %fd4;
	}
	mov.b32 	%f2, %r35;
	abs.f32 	%f1, %f2;
	setp.lt.f32 	%p4, %f1, 0f4086232B;
	@%p4 bra 	$L__BB2_5;
	setp.lt.f64 	%p5, %fd4, 0d0000000000000000;
	add.f64 	%fd101, %fd4, 0d7FF0000000000000;
	selp.f64 	%fd108, 0d0000000000000000, %fd101, %p5;
	setp.geu.f32 	%p6, %f1, 0f40874800;
	@%p6 bra 	$L__BB2_5;
	shr.u32 	%r36, %r5, 31;
	add.s32 	%r37, %r5, %r36;
	shr.s32 	%r38, %r37, 1;
	shl.b32 	%r39, %r38, 20;
	add.s32 	%r40, %r7, %r39;
	mov.b64 	%fd102, {%r6, %r40};
	sub.s32 	%r41, %r5, %r38;
	shl.b32 	%r42, %r41, 20;
	add.s32 	%r43, %r42, 1072693248;
	mov.b32 	%r44, 0;
	mov.b64 	%fd103, {%r44, %r43};
	mul.f64 	%fd108, %fd103, %fd102;
$L__BB2_5:
	abs.f64 	%fd104, %fd108;
	setp.eq.f64 	%p7, %fd104, 0d7FF0000000000000;
	fma.rn.f64 	%fd105, %fd108, %fd5, %fd108;
	selp.f64 	%fd106, %fd108, %fd105, %p7;
	st.param.f64 	[func_retval0], %fd106;
	ret;

}


// ===== COMPILED SASS (sm_100) =====

	.target	sm_100

	.elftype	@"ET_EXEC"


//--------------------- .note.nv.tkinfo           --------------------------
	.section	.note.nv.tkinfo,"",@"SHT_NOTE"
	.sectionflags	@"SHF_NOTE_NV_TKINFO"
	.tkinfo
        /*0018*/ 	.word	0x00000002
        /*0030*/ 	.string	""
        /*0030*/ 	.string	"ptxas"
        /*0030*/ 	.string	"Cuda compilation tools, release 13.0, V13.0.88"
        /*0030*/ 	.string	"Build cuda_13.0.r13.0/compiler.36424714_0"
        /*0030*/ 	.string	"-arch sm_100 -m 64 "



//--------------------- .note.nv.cuinfo           --------------------------
	.section	.note.nv.cuinfo,"",@"SHT_NOTE"
	.sectionflags	@"SHF_NOTE_NV_CUINFO"
        /*0018*/ 	.short	0x0002
        /*001a*/ 	.short	0x0064
        /*001c*/ 	.short	0x0082
	.zero		2


//--------------------- .nv.info                  --------------------------
	.section	.nv.info,"",@"SHT_CUDA_INFO"
	.align	4


	//----- nvinfo : EIATTR_REGCOUNT
	.align		4
        /*0000*/ 	.byte	0x04, 0x2f
        /*0002*/ 	.short	(.L_2 - .L_1)
	.align		4
.L_1:
        /*0004*/ 	.word	index@(_Z19BitonicSortParallelPiiiii)
        /*0008*/ 	.word	0x0000001c


	//----- nvinfo : EIATTR_FRAME_SIZE
	.align		4
.L_2:
        /*000c*/ 	.byte	0x04, 0x11
        /*000e*/ 	.short	(.L_4 - .L_3)
	.align		4
.L_3:
        /*0010*/ 	.word	index@($_Z19BitonicSortParallelPiiiii$__internal_accurate_pow)
        /*0014*/ 	.word	0x00000000


	//----- nvinfo : EIATTR_FRAME_SIZE
	.align		4
.L_4:
        /*0018*/ 	.byte	0x04, 0x11
        /*001a*/ 	.short	(.L_6 - .L_5)
	.align		4
.L_5:
        /*001c*/ 	.word	index@(_Z19BitonicSortParallelPiiiii)
        /*0020*/ 	.word	0x00000000


	//----- nvinfo : EIATTR_REGCOUNT
	.align		4
.L_6:
        /*0024*/ 	.byte	0x04, 0x2f
        /*0026*/ 	.short	(.L_8 - .L_7)
	.align		4
.L_7:
        /*0028*/ 	.word	index@(_Z6kernalii)
        /*002c*/ 	.word	0x00000018


	//----- nvinfo : EIATTR_FRAME_SIZE
	.align		4
.L_8:
        /*0030*/ 	.byte	0x04, 0x11
        /*0032*/ 	.short	(.L_10 - .L_9)
	.align		4
.L_9:
        /*0034*/ 	.word	index@(_Z6kernalii)
        /*0038*/ 	.word	0x00000008


	//----- nvinfo : EIATTR_MIN_STACK_SIZE
	.align		4
.L_10:
        /*003c*/ 	.byte	0x04, 0x12
        /*003e*/ 	.short	(.L_12 - .L_11)
	.align		4
.L_11:
        /*0040*/ 	.word	index@(_Z6kernalii)
        /*0044*/ 	.word	0x00000008


	//----- nvinfo : EIATTR_MIN_STACK_SIZE
	.align		4
.L_12:
        /*0048*/ 	.byte	0x04, 0x12
        /*004a*/ 	.short	(.L_14 - .L_13)
	.align		4
.L_13:
        /*004c*/ 	.word	index@(_Z19BitonicSortParallelPiiiii)
        /*0050*/ 	.word	0x00000000
.L_14:


//--------------------- .nv.compat                --------------------------
	.section	.nv.compat,"",@"SHT_CUDA_COMPAT_INFO"
	.align	4
        /*0000*/ 	.byte	0x02, 0x09, 0x00, 0x00, 0x02, 0x02, 0x01, 0x00, 0x02, 0x05, 0x05, 0x00, 0x03, 0x07, 0x01, 0x01
        /*0010*/ 	.byte	0x02, 0x03, 0x00, 0x00, 0x02, 0x06, 0x01, 0x00, 0x04, 0x0b, 0x08, 0x00, 0x01, 0x00, 0x00, 0x00
        /*0020*/ 	.byte	0x00, 0x00, 0x00, 0x00


//--------------------- .nv.info._Z6kernalii      --------------------------
	.section	.nv.info._Z6kernalii,"",@"SHT_CUDA_INFO"
	.sectionflags	@""
	.align	4


	//----- nvinfo : EIATTR_CUDA_API_VERSION
	.align		4
        /*0000*/ 	.byte	0x04, 0x37
        /*0002*/ 	.short	(.L_16 - .L_15)
.L_15:
        /*0004*/ 	.word	0x00000082


	//----- nvinfo : EIATTR_KPARAM_INFO
	.align		4
.L_16:
        /*0008*/ 	.byte	0x04, 0x17
        /*000a*/ 	.short	(.L_18 - .L_17)
.L_17:
        /*000c*/ 	.word	0x00000000
        /*0010*/ 	.short	0x0001
        /*0012*/ 	.short	0x0004
        /*0014*/ 	.byte	0x00, 0xf0, 0x11, 0x00


	//----- nvinfo : EIATTR_KPARAM_INFO
	.align		4
.L_18:
        /*0018*/ 	.byte	0x04, 0x17
        /*001a*/ 	.short	(.L_20 - .L_19)
.L_19:
        /*001c*/ 	.word	0x00000000
        /*0020*/ 	.short	0x0000
        /*0022*/ 	.short	0x0000
        /*0024*/ 	.byte	0x00, 0xf0, 0x11, 0x00


	//----- nvinfo : EIATTR_SPARSE_MMA_MASK
	.align		4
.L_20:
        /*0028*/ 	.byte	0x03, 0x50
        /*002a*/ 	.short	0x0000


	//----- nvinfo : EIATTR_MAXREG_COUNT
	.align		4
        /*002c*/ 	.byte	0x03, 0x1b
        /*002e*/ 	.short	0x00ff


	//----- nvinfo : EIATTR_EXTERNS
	.align		4
        /*0030*/ 	.byte	0x04, 0x0f
        /*0032*/ 	.short	(.L_22 - .L_21)


	//   ....[0]....
	.align		4
.L_21:
        /*0034*/ 	.word	index@(vprintf)


	//----- nvinfo : EIATTR_MERCURY_ISA_VERSION
	.align		4
.L_22:
        /*0038*/ 	.byte	0x03, 0x5f
        /*003a*/ 	.short	0x0101


	//----- nvinfo : EIATTR_VRC_CTA_INIT_COUNT
	.align		4
        /*003c*/ 	.byte	0x02, 0x4a
	.zero		1
	.zero		1


	//----- nvinfo : EIATTR_SYSCALL_OFFSETS
	.align		4
        /*0040*/ 	.byte	0x04, 0x46
        /*0042*/ 	.short	(.L_24 - .L_23)


	//   ....[0]....
.L_23:
        /*0044*/ 	.word	0x000000f0


	//----- nvinfo : EIATTR_EXIT_INSTR_OFFSETS
	.align		4
.L_24:
        /*0048*/ 	.byte	0x04, 0x1c
        /*004a*/ 	.short	(.L_26 - .L_25)


	//   ....[0]....
.L_25:
        /*004c*/ 	.word	0x00000100


	//----- nvinfo : EIATTR_CBANK_PARAM_SIZE
	.align		4
.L_26:
        /*0050*/ 	.byte	0x03, 0x19
        /*0052*/ 	.short	0x0008


	//----- nvinfo : EIATTR_PARAM_CBANK
	.align		4
        /*0054*/ 	.byte	0x04, 0x0a
        /*0056*/ 	.short	(.L_28 - .L_27)
	.align		4
.L_27:
        /*0058*/ 	.word	index@(.nv.constant0._Z6kernalii)
        /*005c*/ 	.short	0x0380
        /*005e*/ 	.short	0x0008


	//----- nvinfo : EIATTR_SW_WAR
	.align		4
.L_28:
        /*0060*/ 	.byte	0x04, 0x36
        /*0062*/ 	.short	(.L_30 - .L_29)
.L_29:
        /*0064*/ 	.word	0x00000008
.L_30:


//--------------------- .nv.info._Z19BitonicSortParallelPiiiii --------------------------
	.section	.nv.info._Z19BitonicSortParallelPiiiii,"",@"SHT_CUDA_INFO"
	.sectionflags	@""
	.align	4


	//----- nvinfo : EIATTR_CUDA_API_VERSION
	.align		4
        /*0000*/ 	.byte	0x04, 0x37
        /*0002*/ 	.short	(.L_32 - .L_31)
.L_31:
        /*0004*/ 	.word	0x00000082


	//----- nvinfo : EIATTR_KPARAM_INFO
	.align		4
.L_32:
        /*0008*/ 	.byte	0x04, 0x17
        /*000a*/ 	.short	(.L_34 - .L_33)
.L_33:
        /*000c*/ 	.word	0x00000000
        /*0010*/ 	.short	0x0004
        /*0012*/ 	.short	0x0014
        /*0014*/ 	.byte	0x00, 0xf0, 0x11, 0x00


	//----- nvinfo : EIATTR_KPARAM_INFO
	.align		4
.L_34:
        /*0018*/ 	.byte	0x04, 0x17
        /*001a*/ 	.short	(.L_36 - .L_35)
.L_35:
        /*001c*/ 	.word	0x00000000
        /*0020*/ 	.short	0x0003
        /*0022*/ 	.short	0x0010
        /*0024*/ 	.byte	0x00, 0xf0, 0x11, 0x00


	//----- nvinfo : EIATTR_KPARAM_INFO
	.align		4
.L_36:
        /*0028*/ 	.byte	0x04, 0x17
        /*002a*/ 	.short	(.L_38 - .L_37)
.L_37:
        /*002c*/ 	.word	0x00000000
        /*0030*/ 	.short	0x0002
        /*0032*/ 	.short	0x000c
        /*0034*/ 	.byte	0x00, 0xf0, 0x11, 0x00


	//----- nvinfo : EIATTR_KPARAM_INFO
	.align		4
.L_38:
        /*0038*/ 	.byte	0x04, 0x17
        /*003a*/ 	.short	(.L_40 - .L_39)
.L_39:
        /*003c*/ 	.word	0x00000000
        /*0040*/ 	.short	0x0001
        /*0042*/ 	.short	0x0008
        /*0044*/ 	.byte	0x00, 0xf0, 0x11, 0x00


	//----- nvinfo : EIATTR_KPARAM_INFO
	.align		4
.L_40:
        /*0048*/ 	.byte	0x04, 0x17
        /*004a*/ 	.short	(.L_42 - .L_41)
.L_41:
        /*004c*/ 	.word	0x00000000
        /*0050*/ 	.short	0x0000
        /*0052*/ 	.short	0x0000
        /*0054*/ 	.byte	0x00, 0xf5, 0x21, 0x00


	//----- nvinfo : EIATTR_SPARSE_MMA_MASK
	.align		4
.L_42:
        /*0058*/ 	.byte	0x03, 0x50
        /*005a*/ 	.short	0x0000


	//----- nvinfo : EIATTR_MAXREG_COUNT
	.align		4
        /*005c*/ 	.byte	0x03, 0x1b
        /*005e*/ 	.short	0x00ff


	//----- nvinfo : EIATTR_MERCURY_ISA_VERSION
	.align		4
        /*0060*/ 	.byte	0x03, 0x5f
        /*0062*/ 	.short	0x0101


	//----- nvinfo : EIATTR_VRC_CTA_INIT_COUNT
	.align		4
        /*0064*/ 	.byte	0x02, 0x4a
	.zero		1
	.zero		1


	//----- nvinfo : EIATTR_EXIT_INSTR_OFFSETS
	.align		4
        /*0068*/ 	.byte	0x04, 0x1c
        /*006a*/ 	.short	(.L_44 - .L_43)


	//   ....[0]....
.L_43:
        /*006c*/ 	.word	0x00000070


	//   ....[1]....
        /*0070*/ 	.word	0x00000300


	//   ....[2]....
        /*0074*/ 	.word	0x000005f0


	//   ....[3]....
        /*0078*/ 	.word	0x00000620


	//   ....[4]....
        /*007c*/ 	.word	0x00000690


	//   ....[5]....
        /*0080*/ 	.word	0x000006c0


	//----- nvinfo : EIATTR_CRS_STACK_SIZE
	.align		4
.L_44:
        /*0084*/ 	.byte	0x04, 0x1e
        /*0086*/ 	.short	(.L_46 - .L_45)
.L_45:
        /*0088*/ 	.word	0x00000000


	//----- nvinfo : EIATTR_CBANK_PARAM_SIZE
	.align		4
.L_46:
        /*008c*/ 	.byte	0x03, 0x19
        /*008e*/ 	.short	0x0018


	//----- nvinfo : EIATTR_PARAM_CBANK
	.align		4
        /*0090*/ 	.byte	0x04, 0x0a
        /*0092*/ 	.short	(.L_48 - .L_47)
	.align		4
.L_47:
        /*0094*/ 	.word	index@(.nv.constant0._Z19BitonicSortParallelPiiiii)
        /*0098*/ 	.short	0x0380
        /*009a*/ 	.short	0x0018


	//----- nvinfo : EIATTR_SW_WAR
	.align		4
.L_48:
        /*009c*/ 	.byte	0x04, 0x36
        /*009e*/ 	.short	(.L_50 - .L_49)
.L_49:
        /*00a0*/ 	.word	0x00000008
.L_50:


//--------------------- .nv.callgraph             --------------------------
	.section	.nv.callgraph,"",@"SHT_CUDA_CALLGRAPH"
	.align	4
	.sectionentsize	8
	.align		4
        /*0000*/ 	.word	0x00000000
	.align		4
        /*0004*/ 	.word	0xffffffff
	.align		4
        /*0008*/ 	.word	index@(_Z6kernalii)
	.align		4
        /*000c*/ 	.word	index@(vprintf)
	.align		4
        /*0010*/ 	.word	0x00000000
	.align		4
        /*0014*/ 	.word	0xfffffffe
	.align		4
        /*0018*/ 	.word	0x00000000
	.align		4
        /*001c*/ 	.word	0xfffffffd
	.align		4
        /*0020*/ 	.word	0x00000000
	.align		4
        /*0024*/ 	.word	0xfffffffc


//--------------------- .nv.constant4             --------------------------
	.section	.nv.constant4,"a",@progbits
	.align	8
	.align		8
.nv.constant4:
        /*0000*/ 	.dword	vprintf
	.align		8
        /*0008*/ 	.dword	$str


//--------------------- .text._Z6kernalii         --------------------------
	.section	.text._Z6kernalii,"ax",@progbits
	.align	128
        .global         _Z6kernalii
        .type           _Z6kernalii,@function
        .size           _Z6kernalii,(.L_x_6 - _Z6kernalii)
        .other          _Z6kernalii,@"STO_CUDA_ENTRY STV_DEFAULT"
_Z6kernalii:
.text._Z6kernalii:
[----:B------:R-:W0:Y:S01]  /*0000*/  LDC R1, c[0x0][0x37c] ;  /* 0x0000df00ff017b82 */ /* 0x000e220000000800 */
[----:B------:R-:W1:Y:S01]  /*0010*/  S2R R8, SR_CTAID.Y ;  /* 0x0000000000087919 */ /* 0x000e620000002600 */
[----:B0-----:R-:W-:Y:S01]  /*0020*/  VIADD R1, R1, 0xfffffff8 ;  /* 0xfffffff801017836 */ /* 0x001fe20000000000 */
[----:B------:R-:W-:Y:S01]  /*0030*/  MOV R0, 0x0 ;  /* 0x0000000000007802 */ /* 0x000fe20000000f00 */
[----:B------:R-:W0:Y:S01]  /*0040*/  LDCU UR4, c[0x0][0x2f8] ;  /* 0x00005f00ff0477ac */ /* 0x000e220008000800 */
[----:B------:R-:W1:Y:S03]  /*0050*/  S2R R9, SR_CTAID.X ;  /* 0x0000000000097919 */ /* 0x000e660000002500 */
[----:B------:R2:W3:Y:S01]  /*0060*/  LDC.64 R2, c[0x4][R0] ;  /* 0x0100000000027b82 */ /* 0x0004e20000000a00 */
[----:B------:R-:W4:Y:S01]  /*0070*/  LDCU.64 UR6, c[0x4][0x8] ;  /* 0x01000100ff0677ac */ /* 0x000f220008000a00 */
[----:B------:R-:W5:Y:S01]  /*0080*/  LDCU UR5, c[0x0][0x2fc] ;  /* 0x00005f80ff0577ac */ /* 0x000f620008000800 */
[----:B0-----:R-:W-:Y:S01]  /*0090*/  IADD3 R6, P0, PT, R1, UR4, RZ ;  /* 0x0000000401067c10 */ /* 0x001fe2000ff1e0ff */
[----:B----4-:R-:W-:Y:S01]  /*00a0*/  IMAD.U32 R4, RZ, RZ, UR6 ;  /* 0x00000006ff047e24 */ /* 0x010fe2000f8e00ff */
[----:B------:R-:W-:-:S03]  /*00b0*/  MOV R5, UR7 ;  /* 0x0000000700057c02 */ /* 0x000fc60008000f00 */
[----:B-----5:R-:W-:Y:S01]  /*00c0*/  IMAD.X R7, RZ, RZ, UR5, P0 ;  /* 0x00000005ff077e24 */ /* 0x020fe200080e06ff */
[----:B-1----:R2:W-:Y:S07]  /*00d0*/  STL.64 [R1], R8 ;  /* 0x0000000801007387 */ /* 0x0025ee0000100a00 */
[----:B------:R-:W-:-:S07]  /*00e0*/  LEPC R20, `(.L_x_0) ;  /* 0x000000001014794e */ /* 0x000fce0000000000 */
[----:B--23--:R-:W-:Y:S05]  /*00f0*/  CALL.ABS.NOINC R2 ;  /* 0x0000000002007343 */ /* 0x00cfea0003c00000 */
.L_x_0:
[----:B------:R-:W-:Y:S05]  /*0100*/  EXIT ;  /* 0x000000000000794d */ /* 0x000fea0003800000 */
.L_x_1:
[----:B------:R-:W-:-:S00]  /*0110*/  BRA `(.L_x_1) ;  /* 0xfffffffc00fc7947 */ /* 0x000fc0000383ffff */
[----:B------:R-:W-:-:S00]  /*0120*/  NOP ;  /* 0x0000000000007918 */ /* 0x000fc00000000000 */
        /* <DEDUP_REMOVED lines=13> */
.L_x_6:


//--------------------- .text._Z19BitonicSortParallelPiiiii --------------------------
	.section	.text._Z19BitonicSortParallelPiiiii,"ax",@progbits
	.align	128
        .global         _Z19BitonicSortParallelPiiiii
        .type           _Z19BitonicSortParallelPiiiii,@function
        .size           _Z19BitonicSortParallelPiiiii,(.L_x_5 - _Z19BitonicSortParallelPiiiii)
        .other          _Z19BitonicSortParallelPiiiii,@"STO_CUDA_ENTRY STV_DEFAULT"
_Z19BitonicSortParallelPiiiii:
.text._Z19BitonicSortParallelPiiiii:
[----:B------:R-:W-:Y:S01]  /*0000*/  LDC R1, c[0x0][0x37c] ;  /* 0x0000df00ff017b82 */ /* 0x000fe20000000800 */
[----:B------:R-:W0:Y:S07]  /*0010*/  S2R R3, SR_TID.X ;  /* 0x0000000000037919 */ /* 0x000e2e0000002100 */
[----:B------:R-:W0:Y:S01]  /*0020*/  S2UR UR4, SR_CTAID.X ;  /* 0x00000000000479c3 */ /* 0x000e220000002500 */
[----:B------:R-:W1:Y:S07]  /*0030*/  LDCU UR5, c[0x0][0x390] ;  /* 0x00007200ff0577ac */ /* 0x000e6e0008000800 */
[----:B------:R-:W0:Y:S02]  /*0040*/  LDC R22, c[0x0][0x360] ;  /* 0x0000d800ff167b82 */ /* 0x000e240000000800 */
[----:B0-----:R-:W-:-:S05]  /*0050*/  IMAD R22, R22, UR4, R3 ;  /* 0x0000000416167c24 */ /* 0x001fca000f8e0203 */
[----:B-1----:R-:W-:-:S13]  /*0060*/  ISETP.GE.AND P0, PT, R22, UR5, PT ;  /* 0x0000000516007c0c */ /* 0x002fda000bf06270 */
[----:B------:R-:W-:Y:S05]  /*0070*/  @P0 EXIT ;  /* 0x000000000000094d */ /* 0x000fea0003800000 */
[----:B------:R-:W0:Y:S01]  /*0080*/  LDCU.64 UR4, c[0x0][0x388] ;  /* 0x00007100ff0477ac */ /* 0x000e220008000a00 */
[----:B------:R-:W-:Y:S01]  /*0090*/  MOV R0, 0xd0 ;  /* 0x000000d000007802 */ /* 0x000fe20000000f00 */
[----:B0-----:R-:W-:-:S09]  /*00a0*/  UIADD3 UR4, UPT, UPT, UR4, -UR5, URZ ;  /* 0x8000000504047290 */ /* 0x001fd2000fffe0ff */
[----:B------:R-:W0:Y:S03]  /*00b0*/  I2F.F64 R24, UR4 ;  /* 0x0000000400187d12 */ /* 0x000e260008201c00 */
[----:B0-----:R-:W-:Y:S05]  /*00c0*/  CALL.REL.NOINC `($_Z19BitonicSortParallelPiiiii$__internal_accurate_pow) ;  /* 0x0000000400807944 */ /* 0x001fea0003c00000 */
[----:B------:R-:W-:Y:S02]  /*00d0*/  UIADD3 UR5, UPT, UPT, UR4, 0x1, URZ ;  /* 0x0000000104057890 */ /* 0x000fe4000fffe0ff */
[----:B------:R-:W-:Y:S02]  /*00e0*/  ISETP.NE.AND P0, PT, RZ, UR4, PT ;  /* 0x00000004ff007c0c */ /* 0x000fe4000bf05270 */
[----:B------:R-:W-:Y:S02]  /*00f0*/  MOV R0, 0x160 ;  /* 0x0000016000007802 */ /* 0x000fe40000000f00 */
[----:B------:R-:W-:Y:S02]  /*0100*/  FSEL R2, R4, RZ, P0 ;  /* 0x000000ff04027208 */ /* 0x000fe40000000000 */
[----:B------:R-:W-:Y:S01]  /*0110*/  FSEL R3, R5, 1.875, P0 ;  /* 0x3ff0000005037808 */ /* 0x000fe20000000000 */
[----:B------:R-:W0:Y:S01]  /*0120*/  I2F.F64 R24, UR5 ;  /* 0x0000000500187d12 */ /* 0x000e220008201c00 */
[----:B------:R-:W-:-:S07]  /*0130*/  ISETP.NE.AND P0, PT, RZ, UR5, PT ;  /* 0x00000005ff007c0c */ /* 0x000fce000bf05270 */
[----:B------:R1:W2:Y:S06]  /*0140*/  F2I.F64.TRUNC R23, R2 ;  /* 0x0000000200177311 */ /* 0x0002ac000030d100 */
[----:B012---:R-:W-:Y:S05]  /*0150*/  CALL.REL.NOINC `($_Z19BitonicSortParallelPiiiii$__internal_accurate_pow) ;  /* 0x00000004005c7944 */ /* 0x007fea0003c00000 */
[----:B------:R-:W-:Y:S02]  /*0160*/  FSEL R3, R5, 1.875, P0 ;  /* 0x3ff0000005037808 */ /* 0x000fe40000000000 */
[----:B------:R-:W-:Y:S02]  /*0170*/  FSEL R2, R4, RZ, P0 ;  /* 0x000000ff04027208 */ /* 0x000fe40000000000 */
[----:B------:R-:W-:Y:S02]  /*0180*/  ISETP.GE.AND P2, PT, R22, RZ, PT ;  /* 0x000000ff1600720c */ /* 0x000fe40003f46270 */
[----:B------:R0:W1:Y:S02]  /*0190*/  F2I.F64.TRUNC R3, R2 ;  /* 0x0000000200037311 */ /* 0x000064000030d100 */
[----:B0-----:R-:W-:Y:S02]  /*01a0*/  IABS R2, R22 ;  /* 0x0000001600027213 */ /* 0x001fe40000000000 */
[----:B-1----:R-:W-:-:S02]  /*01b0*/  IABS R6, R3 ;  /* 0x0000000300067213 */ /* 0x002fc40000000000 */
[----:B------:R-:W-:Y:S02]  /*01c0*/  IABS R8, R3 ;  /* 0x0000000300087213 */ /* 0x000fe40000000000 */
[----:B------:R-:W0:Y:S08]  /*01d0*/  I2F.RP R0, R6 ;  /* 0x0000000600007306 */ /* 0x000e300000209400 */
[----:B0-----:R-:W0:Y:S02]  /*01e0*/  MUFU.RCP R0, R0 ;  /* 0x0000000000007308 */ /* 0x001e240000001000 */
[----:B0-----:R-:W-:-:S02]  /*01f0*/  VIADD R4, R0, 0xffffffe ;  /* 0x0ffffffe00047836 */ /* 0x001fc40000000000 */
[----:B------:R-:W-:-:S04]  /*0200*/  IMAD.MOV R0, RZ, RZ, -R8 ;  /* 0x000000ffff007224 */ /* 0x000fc800078e0a08 */
[----:B------:R0:W1:Y:S02]  /*0210*/  F2I.FTZ.U32.TRUNC.NTZ R5, R4 ;  /* 0x0000000400057305 */ /* 0x000064000021f000 */
[----:B0-----:R-:W-:Y:S02]  /*0220*/  IMAD.MOV.U32 R4, RZ, RZ, RZ ;  /* 0x000000ffff047224 */ /* 0x001fe400078e00ff */
[----:B-1----:R-:W-:-:S04]  /*0230*/  IMAD.MOV R7, RZ, RZ, -R5 ;  /* 0x000000ffff077224 */ /* 0x002fc800078e0a05 */
[----:B------:R-:W-:-:S04]  /*0240*/  IMAD R7, R7, R6, RZ ;  /* 0x0000000607077224 */ /* 0x000fc800078e02ff */
[----:B------:R-:W-:-:S06]  /*0250*/  IMAD.HI.U32 R5, R5, R7, R4 ;  /* 0x0000000705057227 */ /* 0x000fcc00078e0004 */
[----:B------:R-:W-:-:S04]  /*0260*/  IMAD.HI.U32 R5, R5, R2, RZ ;  /* 0x0000000205057227 */ /* 0x000fc800078e00ff */
[----:B------:R-:W-:-:S05]  /*0270*/  IMAD R5, R5, R0, R2 ;  /* 0x0000000005057224 */ /* 0x000fca00078e0202 */
[----:B------:R-:W-:-:S13]  /*0280*/  ISETP.GT.U32.AND P0, PT, R6, R5, PT ;  /* 0x000000050600720c */ /* 0x000fda0003f04070 */
[----:B------:R-:W-:Y:S01]  /*0290*/  @!P0 IMAD.IADD R5, R5, 0x1, -R6 ;  /* 0x0000000105058824 */ /* 0x000fe200078e0a06 */
[----:B------:R-:W-:-:S04]  /*02a0*/  ISETP.NE.AND P0, PT, R3, RZ, PT ;  /* 0x000000ff0300720c */ /* 0x000fc80003f05270 */
[----:B------:R-:W-:-:S13]  /*02b0*/  ISETP.GT.U32.AND P1, PT, R6, R5, PT ;  /* 0x000000050600720c */ /* 0x000fda0003f24070 */
[----:B------:R-:W-:-:S04]  /*02c0*/  @!P1 IMAD.IADD R5, R5, 0x1, -R6 ;  /* 0x0000000105059824 */ /* 0x000fc800078e0a06 */
[----:B------:R-:W-:Y:S01]  /*02d0*/  @!P2 IMAD.MOV R5, RZ, RZ, -R5 ;  /* 0x000000ffff05a224 */ /* 0x000fe200078e0a05 */
[----:B------:R-:W-:-:S04]  /*02e0*/  @!P0 LOP3.LUT R5, RZ, R3, RZ, 0x33, !PT ;  /* 0x00000003ff058212 */ /* 0x000fc800078e33ff */
[----:B------:R-:W-:-:S13]  /*02f0*/  ISETP.GE.AND P0, PT, R5, R23, PT ;  /* 0x000000170500720c */ /* 0x000fda0003f06270 */
[----:B------:R-:W-:Y:S05]  /*0300*/  @P0 EXIT ;  /* 0x000000000000094d */ /* 0x000fea0003800000 */
[----:B------:R-:W0:Y:S01]  /*0310*/  LDCU UR4, c[0x0][0x388] ;  /* 0x00007100ff0477ac */ /* 0x000e220008000800 */
[----:B------:R-:W-:Y:S01]  /*0320*/  MOV R0, 0x350 ;  /* 0x0000035000007802 */ /* 0x000fe20000000f00 */
[----:B0-----:R-:W0:Y:S06]  /*0330*/  I2F.F64 R24, UR4 ;  /* 0x0000000400187d12 */ /* 0x001e2c0008201c00 */
[----:B0-----:R-:W-:Y:S05]  /*0340*/  CALL.REL.NOINC `($_Z19BitonicSortParallelPiiiii$__internal_accurate_pow) ;  /* 0x0000000000e07944 */ /* 0x001fea0003c00000 */
[----:B------:R-:W0:Y:S02]  /*0350*/  LDCU UR4, c[0x0][0x388] ;  /* 0x00007100ff0477ac */ /* 0x000e240008000800 */
[----:B0-----:R-:W-:Y:S01]  /*0360*/  ISETP.NE.AND P0, PT, RZ, UR4, PT ;  /* 0x00000004ff007c0c */ /* 0x001fe2000bf05270 */
[----:B------:R-:W0:Y:S03]  /*0370*/  LDCU UR4, c[0x0][0x394] ;  /* 0x00007280ff0477ac */ /* 0x000e260008000800 */
[----:B------:R-:W-:Y:S02]  /*0380*/  FSEL R3, R5, 1.875, P0 ;  /* 0x3ff0000005037808 */ /* 0x000fe40000000000 */
[----:B------:R-:W-:-:S04]  /*0390*/  FSEL R2, R4, RZ, P0 ;  /* 0x000000ff04027208 */ /* 0x000fc80000000000 */
[----:B------:R1:W2:Y:S02]  /*03a0*/  F2I.F64.TRUNC R3, R2 ;  /* 0x0000000200037311 */ /* 0x0002a4000030d100 */
[----:B-1----:R-:W-:Y:S02]  /*03b0*/  IABS R2, R22 ;  /* 0x0000001600027213 */ /* 0x002fe40000000000 */
[----:B--2---:R-:W-:-:S04]  /*03c0*/  IABS R7, R3 ;  /* 0x0000000300077213 */ /* 0x004fc80000000000 */
[----:B------:R-:W1:Y:S08]  /*03d0*/  I2F.RP R0, R7 ;  /* 0x0000000700007306 */ /* 0x000e700000209400 */
[----:B-1----:R-:W1:Y:S02]  /*03e0*/  MUFU.RCP R0, R0 ;  /* 0x0000000000007308 */ /* 0x002e640000001000 */
[----:B-1----:R-:W-:-:S06]  /*03f0*/  VIADD R4, R0, 0xffffffe ;  /* 0x0ffffffe00047836 */ /* 0x002fcc0000000000 */
[----:B------:R1:W2:Y:S02]  /*0400*/  F2I.FTZ.U32.TRUNC.NTZ R5, R4 ;  /* 0x0000000400057305 */ /* 0x0002a4000021f000 */
[----:B-1----:R-:W-:Y:S02]  /*0410*/  IMAD.MOV.U32 R4, RZ, RZ, RZ ;  /* 0x000000ffff047224 */ /* 0x002fe400078e00ff */
[----:B--2---:R-:W-:-:S04]  /*0420*/  IMAD.MOV R6, RZ, RZ, -R5 ;  /* 0x000000ffff067224 */ /* 0x004fc800078e0a05 */
[----:B------:R-:W-:Y:S01]  /*0430*/  IMAD R9, R6, R7, RZ ;  /* 0x0000000706097224 */ /* 0x000fe200078e02ff */
[----:B------:R-:W-:-:S03]  /*0440*/  IABS R6, R3 ;  /* 0x0000000300067213 */ /* 0x000fc60000000000 */
[----:B------:R-:W-:Y:S01]  /*0450*/  IMAD.HI.U32 R5, R5, R9, R4 ;  /* 0x0000000905057227 */ /* 0x000fe200078e0004 */
[----:B------:R-:W-:-:S05]  /*0460*/  IADD3 R0, PT, PT, RZ, -R6, RZ ;  /* 0x80000006ff007210 */ /* 0x000fca0007ffe0ff */
[----:B------:R-:W-:-:S04]  /*0470*/  IMAD.HI.U32 R5, R5, R2, RZ ;  /* 0x0000000205057227 */ /* 0x000fc800078e00ff */
[----:B------:R-:W-:-:S05]  /*0480*/  IMAD R0, R5, R0, R2 ;  /* 0x0000000005007224 */ /* 0x000fca00078e0202 */
[----:B------:R-:W-:-:S13]  /*0490*/  ISETP.GT.U32.AND P2, PT, R7, R0, PT ;  /* 0x000000000700720c */ /* 0x000fda0003f44070 */
[----:B------:R-:W-:Y:S02]  /*04a0*/  @!P2 IMAD.IADD R0, R0, 0x1, -R7 ;  /* 0x000000010000a824 */ /* 0x000fe400078e0a07 */
[----:B------:R-:W-:Y:S01]  /*04b0*/  @!P2 VIADD R5, R5, 0x1 ;  /* 0x000000010505a836 */ /* 0x000fe20000000000 */
[----:B------:R-:W-:Y:S02]  /*04c0*/  ISETP.NE.AND P2, PT, R3, RZ, PT ;  /* 0x000000ff0300720c */ /* 0x000fe40003f45270 */
[----:B------:R-:W-:Y:S02]  /*04d0*/  ISETP.GE.U32.AND P0, PT, R0, R7, PT ;  /* 0x000000070000720c */ /* 0x000fe40003f06070 */
[----:B------:R-:W-:-:S04]  /*04e0*/  LOP3.LUT R0, R22, R3, RZ, 0x3c, !PT ;  /* 0x0000000316007212 */ /* 0x000fc800078e3cff */
[----:B------:R-:W-:-:S07]  /*04f0*/  ISETP.GE.AND P1, PT, R0, RZ, PT ;  /* 0x000000ff0000720c */ /* 0x000fce0003f26270 */
[----:B------:R-:W-:-:S06]  /*0500*/  @P0 VIADD R5, R5, 0x1 ;  /* 0x0000000105050836 */ /* 0x000fcc0000000000 */
[----:B------:R-:W-:Y:S01]  /*0510*/  @!P1 IMAD.MOV R5, RZ, RZ, -R5 ;  /* 0x000000ffff059224 */ /* 0x000fe200078e0a05 */
[----:B------:R-:W-:-:S04]  /*0520*/  @!P2 LOP3.LUT R5, RZ, R3, RZ, 0x33, !PT ;  /* 0x00000003ff05a212 */ /* 0x000fc800078e33ff */
[----:B------:R-:W-:-:S04]  /*0530*/  LEA.HI R0, R5, R5, RZ, 0x1 ;  /* 0x0000000505007211 */ /* 0x000fc800078f08ff */
[----:B------:R-:W-:-:S05]  /*0540*/  LOP3.LUT R0, R0, 0xfffffffe, RZ, 0xc0, !PT ;  /* 0xfffffffe00007812 */ /* 0x000fca00078ec0ff */
[----:B------:R-:W-:-:S05]  /*0550*/  IMAD.IADD R0, R5, 0x1, -R0 ;  /* 0x0000000105007824 */ /* 0x000fca00078e0a00 */
[----:B0-----:R-:W-:Y:S01]  /*0560*/  ISETP.NE.AND P0, PT, R0, UR4, PT ;  /* 0x0000000400007c0c */ /* 0x001fe2000bf05270 */
[----:B------:R-:W0:-:S12]  /*0570*/  LDCU.64 UR4, c[0x0][0x358] ;  /* 0x00006b00ff0477ac */ /* 0x000e180008000a00 */
[----:B------:R-:W-:Y:S05]  /*0580*/  @P0 BRA `(.L_x_2) ;  /* 0x0000000000280947 */ /* 0x000fea0003800000 */
[----:B------:R-:W1:Y:S02]  /*0590*/  LDC.64 R2, c[0x0][0x380] ;  /* 0x0000e000ff027b82 */ /* 0x000e640000000a00 */
[----:B-1----:R-:W-:-:S05]  /*05a0*/  IMAD.WIDE R2, R22, 0x4, R2 ;  /* 0x0000000416027825 */ /* 0x002fca00078e0202 */
[----:B0-----:R-:W2:Y:S01]  /*05b0*/  LDG.E R7, desc[UR4][R2.64] ;  /* 0x0000000402077981 */ /* 0x001ea2000c1e1900 */
[----:B------:R-:W-:-:S05]  /*05c0*/  IMAD.WIDE R4, R23, 0x4, R2 ;  /* 0x0000000417047825 */ /* 0x000fca00078e0202 */
[----:B------:R-:W2:Y:S02]  /*05d0*/  LDG.E R0, desc[UR4][R4.64] ;  /* 0x0000000404007981 */ /* 0x000ea4000c1e1900 */
[----:B--2---:R-:W-:-:S13]  /*05e0*/  ISETP.GT.AND P0, PT, R7, R0, PT ;  /* 0x000000000700720c */ /* 0x004fda0003f04270 */
[----:B------:R-:W-:Y:S05]  /*05f0*/  @!P0 EXIT ;  /* 0x000000000000894d */ /* 0x000fea0003800000 */
[----:B------:R-:W-:Y:S04]  /*0600*/  STG.E desc[UR4][R2.64], R0 ;  /* 0x0000000002007986 */ /* 0x000fe8000c101904 */
[----:B------:R-:W-:Y:S01]  /*0610*/  STG.E desc[UR4][R4.64], R7 ;  /* 0x0000000704007986 */ /* 0x000fe2000c101904 */
[----:B------:R-:W-:Y:S05]  /*0620*/  EXIT ;  /* 0x000000000000794d */ /* 0x000fea0003800000 */
.L_x_2:
[----:B------:R-:W1:Y:S02]  /*0630*/  LDC.64 R2, c[0x0][0x380] ;  /* 0x0000e000ff027b82 */ /* 0x000e640000000a00 */
[----:B-1----:R-:W-:-:S05]  /*0640*/  IMAD.WIDE R2, R22, 0x4, R2 ;  /* 0x0000000416027825 */ /* 0x002fca00078e0202 */
[----:B0-----:R-:W2:Y:S01]  /*0650*/  LDG.E R7, desc[UR4][R2.64] ;  /* 0x0000000402077981 */ /* 0x001ea2000c1e1900 */
[----:B------:R-:W-:-:S05]  /*0660*/  IMAD.WIDE R4, R23, 0x4, R2 ;  /* 0x0000000417047825 */ /* 0x000fca00078e0202 */
[----:B------:R-:W2:Y:S02]  /*0670*/  LDG.E R0, desc[UR4][R4.64] ;  /* 0x0000000404007981 */ /* 0x000ea4000c1e1900 */
[----:B--2---:R-:W-:-:S13]  /*0680*/  ISETP.GE.AND P0, PT, R7, R0, PT ;  /* 0x000000000700720c */ /* 0x004fda0003f06270 */
[----:B------:R-:W-:Y:S05]  /*0690*/  @P0 EXIT ;  /* 0x000000000000094d */ /* 0x000fea0003800000 */
[----:B------:R-:W-:Y:S04]  /*06a0*/  STG.E desc[UR4][R2.64], R0 ;  /* 0x0000000002007986 */ /* 0x000fe8000c101904 */
[----:B------:R-:W-:Y:S01]  /*06b0*/  STG.E desc[UR4][R4.64], R7 ;  /* 0x0000000704007986 */ /* 0x000fe2000c101904 */
[----:B------:R-:W-:Y:S05]  /*06c0*/  EXIT ;  /* 0x000000000000794d */ /* 0x000fea0003800000 */
        .type           $_Z19BitonicSortParallelPiiiii$__internal_accurate_pow,@function
        .size           $_Z19BitonicSortParallelPiiiii$__internal_accurate_pow,(.L_x_5 - $_Z19BitonicSortParallelPiiiii$__internal_accurate_pow)
$_Z19BitonicSortParallelPiiiii$__internal_accurate_pow:
[----:B------:R-:W0:Y:S01]  /*06d0*/  MUFU.RCP64H R9, 2 ;  /* 0x4000000000097908 */ /* 0x000e220000001800 */
[----:B------:R-:W-:Y:S02]  /*06e0*/  HFMA2 R8, -RZ, RZ, 0, 0 ;  /* 0x00000000ff087431 */ /* 0x000fe400000001ff */
[----:B------:R-:W-:Y:S01]  /*06f0*/  IMAD.MOV.U32 R2, RZ, RZ, 0x0 ;  /* 0x00000000ff027424 */ /* 0x000fe200078e00ff */
[----:B------:R-:W-:Y:S01]  /*0700*/  UMOV UR6, 0x7d2cafe2 ;  /* 0x7d2cafe200067882 */ /* 0x000fe20000000000 */
[----:B------:R-:W-:Y:S01]  /*0710*/  IMAD.MOV.U32 R3, RZ, RZ, 0x40000000 ;  /* 0x40000000ff037424 */ /* 0x000fe200078e00ff */
[----:B------:R-:W-:Y:S01]  /*0720*/  UMOV UR7, 0x3eb0f5ff ;  /* 0x3eb0f5ff00077882 */ /* 0x000fe20000000000 */
[----:B------:R-:W-:Y:S02]  /*0730*/  IMAD.MOV.U32 R4, RZ, RZ, 0x41ad3b5a ;  /* 0x41ad3b5aff047424 */ /* 0x000fe400078e00ff */
[----:B------:R-:W-:Y:S02]  /*0740*/  IMAD.MOV.U32 R5, RZ, RZ, 0x3ed0f5d2 ;  /* 0x3ed0f5d2ff057424 */ /* 0x000fe400078e00ff */
[----:B0-----:R-:W-:-:S08]  /*0750*/  DFMA R2, R8, -R2, 1 ;  /* 0x3ff000000802742b */ /* 0x001fd00000000802 */
[----:B------:R-:W-:-:S08]  /*0760*/  DFMA R2, R2, R2, R2 ;  /* 0x000000020202722b */ /* 0x000fd00000000002 */
[----:B------:R-:W-:-:S08]  /*0770*/  DFMA R8, R8, R2, R8 ;  /* 0x000000020808722b */ /* 0x000fd00000000008 */
[----:B------:R-:W-:-:S08]  /*0780*/  DMUL R2, RZ, R8 ;  /* 0x00000008ff027228 */ /* 0x000fd00000000000 */
[----:B------:R-:W-:-:S08]  /*0790*/  DFMA R2, RZ, R8, R2 ;  /* 0x00000008ff02722b */ /* 0x000fd00000000002 */
[CC--:B------:R-:W-:Y:S02]  /*07a0*/  DMUL R6, R2.reuse, R2.reuse ;  /* 0x0000000202067228 */ /* 0x0c0fe40000000000 */
[----:B------:R-:W-:Y:S02]  /*07b0*/  DADD R12, RZ, -R2 ;  /* 0x00000000ff0c7229 */ /* 0x000fe40000000802 */
[----:B------:R-:W-:-:S04]  /*07c0*/  DMUL R18, R2, R2 ;  /* 0x0000000202127228 */ /* 0x000fc80000000000 */
[----:B------:R-:W-:Y:S01]  /*07d0*/  DFMA R4, R6, UR6, R4 ;  /* 0x0000000606047c2b */ /* 0x000fe20008000004 */
[----:B------:R-:W-:Y:S01]  /*07e0*/  UMOV UR6, 0x75488a3f ;  /* 0x75488a3f00067882 */ /* 0x000fe20000000000 */
[----:B------:R-:W-:Y:S01]  /*07f0*/  UMOV UR7, 0x3ef3b20a ;  /* 0x3ef3b20a00077882 */ /* 0x000fe20000000000 */
[----:B------:R-:W-:-:S05]  /*0800*/  DADD R12, R12, R12 ;  /* 0x000000000c0c7229 */ /* 0x000fca000000000c */
[----:B------:R-:W-:Y:S01]  /*0810*/  DFMA R4, R6, R4, UR6 ;  /* 0x0000000606047e2b */ /* 0x000fe20008000004 */
[----:B------:R-:W-:Y:S01]  /*0820*/  UMOV UR6, 0xe4faecd5 ;  /* 0xe4faecd500067882 */ /* 0x000fe20000000000 */
[----:B------:R-:W-:Y:S01]  /*0830*/  UMOV UR7, 0x3f1745cd ;  /* 0x3f1745cd00077882 */ /* 0x000fe20000000000 */
[----:B------:R-:W-:-:S05]  /*0840*/  DFMA R12, RZ, -R2, R12 ;  /* 0x80000002ff0c722b */ /* 0x000fca000000000c */
[----:B------:R-:W-:Y:S01]  /*0850*/  DFMA R4, R6, R4, UR6 ;  /* 0x0000000606047e2b */ /* 0x000fe20008000004 */
[----:B------:R-:W-:Y:S01]  /*0860*/  UMOV UR6, 0x258a578b ;  /* 0x258a578b00067882 */ /* 0x000fe20000000000 */
[----:B------:R-:W-:Y:S01]  /*0870*/  UMOV UR7, 0x3f3c71c7 ;  /* 0x3f3c71c700077882 */ /* 0x000fe20000000000 */
[----:B------:R-:W-:Y:S02]  /*0880*/  DMUL R8, R8, R12 ;  /* 0x0000000c08087228 */ /* 0x000fe40000000000 */
[----:B------:R-:W-:-:S03]  /*0890*/  DFMA R12, R2, R2, -R18 ;  /* 0x00000002020c722b */ /* 0x000fc60000000812 */
[----:B------:R-:W-:Y:S01]  /*08a0*/  DFMA R4, R6, R4, UR6 ;  /* 0x0000000606047e2b */ /* 0x000fe20008000004 */
[----:B------:R-:W-:Y:S01]  /*08b0*/  UMOV UR6, 0x9242b910 ;  /* 0x9242b91000067882 */ /* 0x000fe20000000000 */
[----:B------:R-:W-:-:S06]  /*08c0*/  UMOV UR7, 0x3f624924 ;  /* 0x3f62492400077882 */ /* 0x000fcc0000000000 */
[----:B------:R-:W-:Y:S01]  /*08d0*/  DFMA R4, R6, R4, UR6 ;  /* 0x0000000606047e2b */ /* 0x000fe20008000004 */
[----:B------:R-:W-:Y:S01]  /*08e0*/  UMOV UR6, 0x99999dfb ;  /* 0x99999dfb00067882 */ /* 0x000fe20000000000 */
[----:B------:R-:W-:-:S06]  /*08f0*/  UMOV UR7, 0x3f899999 ;  /* 0x3f89999900077882 */ /* 0x000fcc0000000000 */
[----:B------:R-:W-:Y:S01]  /*0900*/  DFMA R10, R6, R4, UR6 ;  /* 0x00000006060a7e2b */ /* 0x000fe20008000004 */
[----:B------:R-:W-:Y:S01]  /*0910*/  UMOV UR6, 0x55555555 ;  /* 0x5555555500067882 */ /* 0x000fe20000000000 */
[----:B------:R-:W-:-:S06]  /*0920*/  UMOV UR7, 0x3fb55555 ;  /* 0x3fb5555500077882 */ /* 0x000fcc0000000000 */
[----:B------:R-:W-:-:S08]  /*0930*/  DFMA R4, R6, R10, UR6 ;  /* 0x0000000606047e2b */ /* 0x000fd0000800000a */
[----:B------:R-:W-:Y:S01]  /*0940*/  DADD R14, -R4, UR6 ;  /* 0x00000006040e7e29 */ /* 0x000fe20008000100 */
[----:B------:R-:W-:Y:S01]  /*0950*/  UMOV UR6, 0xb9e7b0 ;  /* 0x00b9e7b000067882 */ /* 0x000fe20000000000 */
[----:B------:R-:W-:-:S06]  /*0960*/  UMOV UR7, 0x3c46a4cb ;  /* 0x3c46a4cb00077882 */ /* 0x000fcc0000000000 */
[----:B------:R-:W-:Y:S02]  /*0970*/  DFMA R10, R6, R10, R14 ;  /* 0x0000000a060a722b */ /* 0x000fe4000000000e */
[----:B------:R-:W-:Y:S01]  /*0980*/  DMUL R6, R2, R18 ;  /* 0x0000001202067228 */ /* 0x000fe20000000000 */
[----:B------:R-:W-:Y:S02]  /*0990*/  VIADD R15, R9, 0x100000 ;  /* 0x00100000090f7836 */ /* 0x000fe40000000000 */
[----:B------:R-:W-:-:S03]  /*09a0*/  IMAD.MOV.U32 R14, RZ, RZ, R8 ;  /* 0x000000ffff0e7224 */ /* 0x000fc600078e0008 */
[----:B------:R-:W-:Y:S01]  /*09b0*/  DADD R10, R10, -UR6 ;  /* 0x800000060a0a7e29 */ /* 0x000fe20008000000 */
[----:B------:R-:W-:Y:S01]  /*09c0*/  UMOV UR6, 0x0 ;  /* 0x0000000000067882 */ /* 0x000fe20000000000 */
[C---:B------:R-:W-:Y:S01]  /*09d0*/  DFMA R20, R2.reuse, R18, -R6 ;  /* 0x000000120214722b */ /* 0x040fe20000000806 */
[----:B------:R-:W-:Y:S01]  /*09e0*/  UMOV UR7, 0x3ff00000 ;  /* 0x3ff0000000077882 */ /* 0x000fe20000000000 */
[----:B------:R-:W-:-:S04]  /*09f0*/  DFMA R14, R2, R14, R12 ;  /* 0x0000000e020e722b */ /* 0x000fc8000000000c */
[----:B------:R-:W-:Y:S02]  /*0a00*/  DADD R16, R4, R10 ;  /* 0x0000000004107229 */ /* 0x000fe4000000000a */
[----:B------:R-:W-:-:S06]  /*0a10*/  DFMA R20, R8, R18, R20 ;  /* 0x000000120814722b */ /* 0x000fcc0000000014 */
[----:B------:R-:W-:Y:S02]  /*0a20*/  DMUL R12, R16, R6 ;  /* 0x00000006100c7228 */ /* 0x000fe40000000000 */
[----:B------:R-:W-:Y:S02]  /*0a30*/  DFMA R20, R2, R14, R20 ;  /* 0x0000000e0214722b */ /* 0x000fe40000000014 */
[----:B------:R-:W-:-:S04]  /*0a40*/  DADD R14, R4, -R16 ;  /* 0x00000000040e7229 */ /* 0x000fc80000000810 */
[----:B------:R-:W-:-:S04]  /*0a50*/  DFMA R4, R16, R6, -R12 ;  /* 0x000000061004722b */ /* 0x000fc8000000080c */
[----:B------:R-:W-:-:S04]  /*0a60*/  DADD R14, R10, R14 ;  /* 0x000000000a0e7229 */ /* 0x000fc8000000000e */
[----:B------:R-:W-:-:S08]  /*0a70*/  DFMA R4, R16, R20, R4 ;  /* 0x000000141004722b */ /* 0x000fd00000000004 */
[----:B------:R-:W-:-:S08]  /*0a80*/  DFMA R14, R14, R6, R4 ;  /* 0x000000060e0e722b */ /* 0x000fd00000000004 */
[----:B------:R-:W-:-:S08]  /*0a90*/  DADD R6, R12, R14 ;  /* 0x000000000c067229 */ /* 0x000fd0000000000e */
[--C-:B------:R-:W-:Y:S02]  /*0aa0*/  DADD R4, R2, R6.reuse ;  /* 0x0000000002047229 */ /* 0x100fe40000000006 */
[----:B------:R-:W-:-:S06]  /*0ab0*/  DADD R12, R12, -R6 ;  /* 0x000000000c0c7229 */ /* 0x000fcc0000000806 */
[----:B------:R-:W-:Y:S02]  /*0ac0*/  DADD R2, R2, -R4 ;  /* 0x0000000002027229 */ /* 0x000fe40000000804 */
[----:B------:R-:W-:-:S06]  /*0ad0*/  DADD R12, R14, R12 ;  /* 0x000000000e0c7229 */ /* 0x000fcc000000000c */
[----:B------:R-:W-:Y:S01]  /*0ae0*/  DADD R2, R6, R2 ;  /* 0x0000000006027229 */ /* 0x000fe20000000002 */
[----:B------:R-:W-:Y:S02]  /*0af0*/  IMAD.MOV.U32 R6, RZ, RZ, -0x105c611 ;  /* 0xfefa39efff067424 */ /* 0x000fe400078e00ff */
[----:B------:R-:W-:-:S05]  /*0b00*/  IMAD.MOV.U32 R7, RZ, RZ, 0x3fe62e42 ;  /* 0x3fe62e42ff077424 */ /* 0x000fca00078e00ff */
[----:B------:R-:W-:-:S08]  /*0b10*/  DADD R2, R12, R2 ;  /* 0x000000000c027229 */ /* 0x000fd00000000002 */
[----:B------:R-:W-:Y:S01]  /*0b20*/  DADD R8, R8, R2 ;  /* 0x0000000008087229 */ /* 0x000fe20000000002 */
[----:B------:R-:W-:Y:S01]  /*0b30*/  IMAD.MOV.U32 R2, RZ, RZ, -0x105c611 ;  /* 0xfefa39efff027424 */ /* 0x000fe200078e00ff */
[----:B------:R-:W-:-:S06]  /*0b40*/  MOV R3, 0x3fe62e42 ;  /* 0x3fe62e4200037802 */ /* 0x000fcc0000000f00 */
[----:B------:R-:W-:-:S08]  /*0b50*/  DADD R10, R4, R8 ;  /* 0x00000000040a7229 */ /* 0x000fd00000000008 */
[--C-:B------:R-:W-:Y:S02]  /*0b60*/  DFMA R6, R6, UR6, R10.reuse ;  /* 0x0000000606067c2b */ /* 0x100fe4000800000a */
[----:B------:R-:W-:-:S06]  /*0b70*/  DADD R4, R4, -R10 ;  /* 0x0000000004047229 */ /* 0x000fcc000000080a */
[----:B------:R-:W-:Y:S02]  /*0b80*/  DFMA R12, -R2, 1, R6 ;  /* 0x3ff00000020c782b */ /* 0x000fe40000000106 */
[----:B------:R-:W-:Y:S01]  /*0b90*/  DADD R4, R8, R4 ;  /* 0x0000000008047229 */ /* 0x000fe20000000004 */
[----:B------:R-:W-:Y:S02]  /*0ba0*/  IMAD.MOV.U32 R8, RZ, RZ, 0x3b39803f ;  /* 0x3b39803fff087424 */ /* 0x000fe400078e00ff */
[----:B------:R-:W-:-:S03]  /*0bb0*/  IMAD.MOV.U32 R9, RZ, RZ, 0x3c7abc9e ;  /* 0x3c7abc9eff097424 */ /* 0x000fc600078e00ff */
[----:B------:R-:W-:-:S08]  /*0bc0*/  DADD R12, -R10, R12 ;  /* 0x000000000a0c7229 */ /* 0x000fd0000000010c */
[----:B------:R-:W-:-:S08]  /*0bd0*/  DADD R4, R4, -R12 ;  /* 0x0000000004047229 */ /* 0x000fd0000000080c */
[----:B------:R-:W-:Y:S01]  /*0be0*/  DFMA R8, R8, UR6, R4 ;  /* 0x0000000608087c2b */ /* 0x000fe20008000004 */
[----:B------:R-:W-:Y:S01]  /*0bf0*/  UMOV UR6, 0x3b39803f ;  /* 0x3b39803f00067882 */ /* 0x000fe20000000000 */
[C---:B------:R-:W-:Y:S01]  /*0c00*/  IMAD.SHL.U32 R5, R25.reuse, 0x2, RZ ;  /* 0x0000000219057824 */ /* 0x040fe200078e00ff */
[----:B------:R-:W-:Y:S01]  /*0c10*/  LOP3.LUT R4, R25, 0xff0fffff, RZ, 0xc0, !PT ;  /* 0xff0fffff19047812 */ /* 0x000fe200078ec0ff */
[----:B------:R-:W-:-:S03]  /*0c20*/  UMOV UR7, 0x3c7abc9e ;  /* 0x3c7abc9e00077882 */ /* 0x000fc60000000000 */
[----:B------:R-:W-:Y:S01]  /*0c30*/  ISETP.GT.U32.AND P1, PT, R5, -0x2000001, PT ;  /* 0xfdffffff0500780c */ /* 0x000fe20003f24070 */
[----:B------:R-:W-:-:S03]  /*0c40*/  DADD R10, R6, R8 ;  /* 0x00000000060a7229 */ /* 0x000fc60000000008 */
[----:B------:R-:W-:-:S05]  /*0c50*/  SEL R25, R4, R25, P1 ;  /* 0x0000001904197207 */ /* 0x000fca0000800000 */
[----:B------:R-:W-:Y:S02]  /*0c60*/  DADD R6, R6, -R10 ;  /* 0x0000000006067229 */ /* 0x000fe4000000080a */
[----:B------:R-:W-:-:S06]  /*0c70*/  DMUL R4, R10, R24 ;  /* 0x000000180a047228 */ /* 0x000fcc0000000000 */
[----:B------:R-:W-:Y:S02]  /*0c80*/  DADD R6, R8, R6 ;  /* 0x0000000008067229 */ /* 0x000fe40000000006 */
[----:B------:R-:W-:Y:S01]  /*0c90*/  DFMA R10, R10, R24, -R4 ;  /* 0x000000180a0a722b */ /* 0x000fe20000000804 */
[----:B------:R-:W-:Y:S02]  /*0ca0*/  IMAD.MOV.U32 R8, RZ, RZ, 0x652b82fe ;  /* 0x652b82feff087424 */ /* 0x000fe400078e00ff */
[----:B------:R-:W-:-:S05]  /*0cb0*/  IMAD.MOV.U32 R9, RZ, RZ, 0x3ff71547 ;  /* 0x3ff71547ff097424 */ /* 0x000fca00078e00ff */
[----:B------:R-:W-:-:S08]  /*0cc0*/  DFMA R10, R6, R24, R10 ;  /* 0x00000018060a722b */ /* 0x000fd0000000000a */
[----:B------:R-:W-:-:S08]  /*0cd0*/  DADD R6, R4, R10 ;  /* 0x0000000004067229 */ /* 0x000fd0000000000a */
[----:B------:R-:W-:Y:S02]  /*0ce0*/  DFMA R8, R6, R8, 6.75539944105574400000e+15 ;  /* 0x433800000608742b */ /* 0x000fe40000000008 */
[----:B------:R-:W-:Y:S01]  /*0cf0*/  FSETP.GEU.AND P1, PT, |R7|, 4.1917929649353027344, PT ;  /* 0x4086232b0700780b */ /* 0x000fe20003f2e200 */
[----:B------:R-:W-:-:S05]  /*0d00*/  DADD R4, R4, -R6 ;  /* 0x0000000004047229 */ /* 0x000fca0000000806 */
[----:B------:R-:W-:-:S03]  /*0d10*/  DADD R12, R8, -6.75539944105574400000e+15 ;  /* 0xc3380000080c7429 */ /* 0x000fc60000000000 */
[----:B------:R-:W-:-:S05]  /*0d20*/  DADD R10, R10, R4 ;  /* 0x000000000a0a7229 */ /* 0x000fca0000000004 */
[----:B------:R-:W-:-:S08]  /*0d30*/  DFMA R2, R12, -R2, R6 ;  /* 0x800000020c02722b */ /* 0x000fd00000000006 */
[----:B------:R-:W-:Y:S01]  /*0d40*/  DFMA R2, R12, -UR6, R2 ;  /* 0x800000060c027c2b */ /* 0x000fe20008000002 */
[----:B------:R-:W-:Y:S01]  /*0d50*/  UMOV UR6, 0x69ce2bdf ;  /* 0x69ce2bdf00067882 */ /* 0x000fe20000000000 */
[----:B------:R-:W-:Y:S01]  /*0d60*/  IMAD.MOV.U32 R12, RZ, RZ, -0x35dec16 ;  /* 0xfca213eaff0c7424 */ /* 0x000fe200078e00ff */
[----:B------:R-:W-:Y:S01]  /*0d70*/  UMOV UR7, 0x3e5ade15 ;  /* 0x3e5ade1500077882 */ /* 0x000fe20000000000 */
[----:B------:R-:W-:-:S06]  /*0d80*/  IMAD.MOV.U32 R13, RZ, RZ, 0x3e928af3 ;  /* 0x3e928af3ff0d7424 */ /* 0x000fcc00078e00ff */
[----:B------:R-:W-:Y:S01]  /*0d90*/  DFMA R12, R2, UR6, R12 ;  /* 0x00000006020c7c2b */ /* 0x000fe2000800000c */
        /* <DEDUP_REMOVED lines=24> */
[----:B------:R-:W-:-:S08]  /*0f20*/  DFMA R12, R2, R12, 1 ;  /* 0x3ff00000020c742b */ /* 0x000fd0000000000c */
[----:B------:R-:W-:-:S10]  /*0f30*/  DFMA R2, R2, R12, 1 ;  /* 0x3ff000000202742b */ /* 0x000fd4000000000c */
[----:B------:R-:W-:Y:S01]  /*0f40*/  LEA R5, R8, R3, 0x14 ;  /* 0x0000000308057211 */ /* 0x000fe200078ea0ff */
[----:B------:R-:W-:Y:S01]  /*0f50*/  IMAD.MOV.U32 R4, RZ, RZ, R2 ;  /* 0x000000ffff047224 */ /* 0x000fe200078e0002 */
[----:B------:R-:W-:Y:S06]  /*0f60*/  @!P1 BRA `(.L_x_3) ;  /* 0x0000000000349947 */ /* 0x000fec0003800000 */
[----:B------:R-:W-:Y:S01]  /*0f70*/  FSETP.GEU.AND P2, PT, |R7|, 4.2275390625, PT ;  /* 0x408748000700780b */ /* 0x000fe20003f4e200 */
[C---:B------:R-:W-:Y:S02]  /*0f80*/  DADD R4, R6.reuse, +INF ;  /* 0x7ff0000006047429 */ /* 0x040fe40000000000 */
[----:B------:R-:W-:-:S08]  /*0f90*/  DSETP.GEU.AND P1, PT, R6, RZ, PT ;  /* 0x000000ff0600722a */ /* 0x000fd00003f2e000 */
[----:B------:R-:W-:Y:S02]  /*0fa0*/  FSEL R4, R4, RZ, P1 ;  /* 0x000000ff04047208 */ /* 0x000fe40000800000 */
[----:B------:R-:W-:Y:S01]  /*0fb0*/  FSEL R5, R5, RZ, P1 ;  /* 0x000000ff05057208 */ /* 0x000fe20000800000 */
[----:B------:R-:W-:Y:S06]  /*0fc0*/  @P2 BRA `(.L_x_3) ;  /* 0x00000000001c2947 */ /* 0x000fec0003800000 */
[----:B------:R-:W-:-:S04]  /*0fd0*/  LEA.HI R4, R8, R8, RZ, 0x1 ;  /* 0x0000000808047211 */ /* 0x000fc800078f08ff */
[----:B------:R-:W-:-:S05]  /*0fe0*/  SHF.R.S32.HI R5, RZ, 0x1, R4 ;  /* 0x00000001ff057819 */ /* 0x000fca0000011404 */
[----:B------:R-:W-:Y:S02]  /*0ff0*/  IMAD.IADD R4, R8, 0x1, -R5 ;  /* 0x0000000108047824 */ /* 0x000fe400078e0a05 */
[----:B------:R-:W-:-:S03]  /*1000*/  IMAD R3, R5, 0x100000, R3 ;  /* 0x0010000005037824 */ /* 0x000fc600078e0203 */
[----:B------:R-:W-:Y:S01]  /*1010*/  LEA R5, R4, 0x3ff00000, 0x14 ;  /* 0x3ff0000004057811 */ /* 0x000fe200078ea0ff */
[----:B------:R-:W-:-:S06]  /*1020*/  IMAD.MOV.U32 R4, RZ, RZ, RZ ;  /* 0x000000ffff047224 */ /* 0x000fcc00078e00ff */
[----:B------:R-:W-:-:S11]  /*1030*/  DMUL R4, R2, R4 ;  /* 0x0000000402047228 */ /* 0x000fd60000000000 */
.L_x_3:
[----:B------:R-:W-:Y:S02]  /*1040*/  DFMA R2, R10, R4, R4 ;  /* 0x000000040a02722b */ /* 0x000fe40000000004 */
[----:B------:R-:W-:-:S08]  /*1050*/  DSETP.NEU.AND P1, PT, |R4|, +INF , PT ;  /* 0x7ff000000400742a */ /* 0x000fd00003f2d200 */
[----:B------:R-:W-:Y:S01]  /*1060*/  FSEL R4, R4, R2, !P1 ;  /* 0x0000000204047208 */ /* 0x000fe20004800000 */
[----:B------:R-:W-:Y:S01]  /*1070*/  IMAD.MOV.U32 R2, RZ, RZ, R0 ;  /* 0x000000ffff027224 */ /* 0x000fe200078e0000 */
[----:B------:R-:W-:Y:S01]  /*1080*/  FSEL R5, R5, R3, !P1 ;  /* 0x0000000305057208 */ /* 0x000fe20004800000 */
[----:B------:R-:W-:-:S04]  /*1090*/  IMAD.MOV.U32 R3, RZ, RZ, 0x0 ;  /* 0x00000000ff037424 */ /* 0x000fc800078e00ff */
[----:B------:R-:W-:Y:S05]  /*10a0*/  RET.REL.NODEC R2 `(_Z19BitonicSortParallelPiiiii) ;  /* 0xffffffec02d47950 */ /* 0x000fea0003c3ffff */
.L_x_4:
        /* <DEDUP_REMOVED lines=13> */
.L_x_5:


//--------------------- .nv.global.init           --------------------------
	.section	.nv.global.init,"aw",@progbits
.nv.global.init:
	.type		$str,@object
	.size		$str,(.L_0 - $str)
$str:
        /*0000*/ 	.byte	0x69, 0x3a, 0x25, 0x64, 0x20, 0x6a, 0x3a, 0x25, 0x64, 0x0a, 0x00
.L_0:


//--------------------- .nv.shared.reserved.0     --------------------------
	.section	.nv.shared.reserved.0,"aw",@nobits
	.weak		__nv_reservedSMEM_offset_0_alias
	.size		__nv_reservedSMEM_offset_0_alias, 0, 64
	.other		__nv_reservedSMEM_offset_0_alias,@"STO_CUDA_RESERVED_SHARED STV_DEFAULT"
__nv_reservedSMEM_offset_0_alias:
	.zero		0
	.zero		64


//--------------------- .nv.constant0._Z6kernalii --------------------------
	.section	.nv.constant0._Z6kernalii,"a",@progbits
	.sectionflags	@""
	.align	4
.nv.constant0._Z6kernalii:
	.zero		904


//--------------------- .nv.constant0._Z19BitonicSortParallelPiiiii --------------------------
	.section	.nv.constant0._Z19BitonicSortParallelPiiiii,"a",@progbits
	.sectionflags	@""
	.align	4
.nv.constant0._Z19BitonicSortParallelPiiiii:
	.zero		920


//--------------------- SYMBOLS --------------------------

	.type		.nv.reservedSmem.offset0,@object
	.size		.nv.reservedSmem.offset0,0x4
	.type		vprintf,@function
